//
// Generated by NVIDIA NVVM Compiler
//
// Compiler Build ID: CL-36424714
// Cuda compilation tools, release 13.0, V13.0.88
// Based on NVVM 20.0.0
//

.version 9.0
.target sm_100
.address_size 64

	// .globl	_ZN3cub18CUB_300001_SM_10006detail11EmptyKernelIvEEvv
.global .align 1 .b8 _ZN40_INTERNAL_7a8e8233_4_k_cu_cbbb0267_772364cuda3std3__45__cpo5beginE[1];
.global .align 1 .b8 _ZN40_INTERNAL_7a8e8233_4_k_cu_cbbb0267_772364cuda3std3__45__cpo3endE[1];
.global .align 1 .b8 _ZN40_INTERNAL_7a8e8233_4_k_cu_cbbb0267_772364cuda3std3__45__cpo6cbeginE[1];
.global .align 1 .b8 _ZN40_INTERNAL_7a8e8233_4_k_cu_cbbb0267_772364cuda3std3__45__cpo4cendE[1];
.global .align 1 .b8 _ZN40_INTERNAL_7a8e8233_4_k_cu_cbbb0267_772364cuda3std3__45__cpo6rbeginE[1];
.global .align 1 .b8 _ZN40_INTERNAL_7a8e8233_4_k_cu_cbbb0267_772364cuda3std3__45__cpo4rendE[1];
.global .align 1 .b8 _ZN40_INTERNAL_7a8e8233_4_k_cu_cbbb0267_772364cuda3std3__45__cpo7crbeginE[1];
.global .align 1 .b8 _ZN40_INTERNAL_7a8e8233_4_k_cu_cbbb0267_772364cuda3std3__45__cpo5crendE[1];
.global .align 1 .b8 _ZN40_INTERNAL_7a8e8233_4_k_cu_cbbb0267_772364cuda3std3__442_GLOBAL__N__7a8e8233_4_k_cu_cbbb0267_772366ignoreE[1];
.global .align 1 .b8 _ZN40_INTERNAL_7a8e8233_4_k_cu_cbbb0267_772364cuda3std3__419piecewise_constructE[1];
.global .align 1 .b8 _ZN40_INTERNAL_7a8e8233_4_k_cu_cbbb0267_772364cuda3std3__48in_placeE[1];
.global .align 1 .b8 _ZN40_INTERNAL_7a8e8233_4_k_cu_cbbb0267_772364cuda3std3__420unreachable_sentinelE[1];
.global .align 1 .b8 _ZN40_INTERNAL_7a8e8233_4_k_cu_cbbb0267_772364cuda3std3__47nulloptE[1];
.global .align 1 .b8 _ZN40_INTERNAL_7a8e8233_4_k_cu_cbbb0267_772364cuda3std3__48unexpectE[1];
.global .align 1 .b8 _ZN40_INTERNAL_7a8e8233_4_k_cu_cbbb0267_772364cuda3std6ranges3__45__cpo4swapE[1];
.global .align 1 .b8 _ZN40_INTERNAL_7a8e8233_4_k_cu_cbbb0267_772364cuda3std6ranges3__45__cpo9iter_moveE[1];
.global .align 1 .b8 _ZN40_INTERNAL_7a8e8233_4_k_cu_cbbb0267_772364cuda3std6ranges3__45__cpo5beginE[1];
.global .align 1 .b8 _ZN40_INTERNAL_7a8e8233_4_k_cu_cbbb0267_772364cuda3std6ranges3__45__cpo3endE[1];
.global .align 1 .b8 _ZN40_INTERNAL_7a8e8233_4_k_cu_cbbb0267_772364cuda3std6ranges3__45__cpo6cbeginE[1];
.global .align 1 .b8 _ZN40_INTERNAL_7a8e8233_4_k_cu_cbbb0267_772364cuda3std6ranges3__45__cpo4cendE[1];
.global .align 1 .b8 _ZN40_INTERNAL_7a8e8233_4_k_cu_cbbb0267_772364cuda3std6ranges3__45__cpo7advanceE[1];
.global .align 1 .b8 _ZN40_INTERNAL_7a8e8233_4_k_cu_cbbb0267_772364cuda3std6ranges3__45__cpo9iter_swapE[1];
.global .align 1 .b8 _ZN40_INTERNAL_7a8e8233_4_k_cu_cbbb0267_772364cuda3std6ranges3__45__cpo4nextE[1];
.global .align 1 .b8 _ZN40_INTERNAL_7a8e8233_4_k_cu_cbbb0267_772364cuda3std6ranges3__45__cpo4prevE[1];
.global .align 1 .b8 _ZN40_INTERNAL_7a8e8233_4_k_cu_cbbb0267_772364cuda3std6ranges3__45__cpo4dataE[1];
.global .align 1 .b8 _ZN40_INTERNAL_7a8e8233_4_k_cu_cbbb0267_772364cuda3std6ranges3__45__cpo5cdataE[1];
.global .align 1 .b8 _ZN40_INTERNAL_7a8e8233_4_k_cu_cbbb0267_772364cuda3std6ranges3__45__cpo4sizeE[1];
.global .align 1 .b8 _ZN40_INTERNAL_7a8e8233_4_k_cu_cbbb0267_772364cuda3std6ranges3__45__cpo5ssizeE[1];
.global .align 1 .b8 _ZN40_INTERNAL_7a8e8233_4_k_cu_cbbb0267_772364cuda3std6ranges3__45__cpo8distanceE[1];
.global .align 1 .b8 _ZN40_INTERNAL_7a8e8233_4_k_cu_cbbb0267_772366thrust24THRUST_300001_SM_1000_NS6system6detail10sequential3seqE[1];
.global .align 1 .b8 _ZN40_INTERNAL_7a8e8233_4_k_cu_cbbb0267_772366thrust24THRUST_300001_SM_1000_NS6system3cpp3parE[1];
.global .align 1 .b8 _ZN40_INTERNAL_7a8e8233_4_k_cu_cbbb0267_772366thrust24THRUST_300001_SM_1000_NS8cuda_cub3parE[1];
.global .align 1 .b8 _ZN40_INTERNAL_7a8e8233_4_k_cu_cbbb0267_772366thrust24THRUST_300001_SM_1000_NS8cuda_cub10par_nosyncE[1];
.global .align 1 .b8 _ZN40_INTERNAL_7a8e8233_4_k_cu_cbbb0267_772366thrust24THRUST_300001_SM_1000_NS12placeholders2_1E[1];
.global .align 1 .b8 _ZN40_INTERNAL_7a8e8233_4_k_cu_cbbb0267_772366thrust24THRUST_300001_SM_1000_NS12placeholders2_2E[1];
.global .align 1 .b8 _ZN40_INTERNAL_7a8e8233_4_k_cu_cbbb0267_772366thrust24THRUST_300001_SM_1000_NS12placeholders2_3E[1];
.global .align 1 .b8 _ZN40_INTERNAL_7a8e8233_4_k_cu_cbbb0267_772366thrust24THRUST_300001_SM_1000_NS12placeholders2_4E[1];
.global .align 1 .b8 _ZN40_INTERNAL_7a8e8233_4_k_cu_cbbb0267_772366thrust24THRUST_300001_SM_1000_NS12placeholders2_5E[1];
.global .align 1 .b8 _ZN40_INTERNAL_7a8e8233_4_k_cu_cbbb0267_772366thrust24THRUST_300001_SM_1000_NS12placeholders2_6E[1];
.global .align 1 .b8 _ZN40_INTERNAL_7a8e8233_4_k_cu_cbbb0267_772366thrust24THRUST_300001_SM_1000_NS12placeholders2_7E[1];
.global .align 1 .b8 _ZN40_INTERNAL_7a8e8233_4_k_cu_cbbb0267_772366thrust24THRUST_300001_SM_1000_NS12placeholders2_8E[1];
.global .align 1 .b8 _ZN40_INTERNAL_7a8e8233_4_k_cu_cbbb0267_772366thrust24THRUST_300001_SM_1000_NS12placeholders2_9E[1];
.global .align 1 .b8 _ZN40_INTERNAL_7a8e8233_4_k_cu_cbbb0267_772366thrust24THRUST_300001_SM_1000_NS12placeholders3_10E[1];
.global .align 1 .b8 _ZN40_INTERNAL_7a8e8233_4_k_cu_cbbb0267_772366thrust24THRUST_300001_SM_1000_NS3seqE[1];
.global .align 1 .b8 _ZN40_INTERNAL_7a8e8233_4_k_cu_cbbb0267_772366thrust24THRUST_300001_SM_1000_NS6deviceE[1];

.visible .entry _ZN3cub18CUB_300001_SM_10006detail11EmptyKernelIvEEvv()
{


	ret;

}


// ===== COMPILED SASS (sm_100) =====

	.target	sm_100

	.elftype	@"ET_EXEC"


//--------------------- .note.nv.tkinfo           --------------------------
	.section	.note.nv.tkinfo,"",@"SHT_NOTE"
	.sectionflags	@"SHF_NOTE_NV_TKINFO"
	.tkinfo
        /*0018*/ 	.word	0x00000002
        /*0030*/ 	.string	""
        /*0030*/ 	.string	"ptxas"
        /*0030*/ 	.string	"Cuda compilation tools, release 13.0, V13.0.88"
        /*0030*/ 	.string	"Build cuda_13.0.r13.0/compiler.36424714_0"
        /*0030*/ 	.string	"-arch sm_100 -m 64 "



//--------------------- .note.nv.cuinfo           --------------------------
	.section	.note.nv.cuinfo,"",@"SHT_NOTE"
	.sectionflags	@"SHF_NOTE_NV_CUINFO"
        /*0018*/ 	.short	0x0002
        /*001a*/ 	.short	0x0064
        /*001c*/ 	.short	0x0082
	.zero		2


//--------------------- .nv.info                  --------------------------
	.section	.nv.info,"",@"SHT_CUDA_INFO"
	.align	4


	//----- nvinfo : EIATTR_REGCOUNT
	.align		4
        /*0000*/ 	.byte	0x04, 0x2f
        /*0002*/ 	.short	(.L_46 - .L_45)
	.align		4
.L_45:
        /*0004*/ 	.word	index@(_ZN3cub18CUB_300001_SM_10006detail11EmptyKernelIvEEvv)
        /*0008*/ 	.word	0x00000004


	//----- nvinfo : EIATTR_FRAME_SIZE
	.align		4
.L_46:
        /*000c*/ 	.byte	0x04, 0x11
        /*000e*/ 	.short	(.L_48 - .L_47)
	.align		4
.L_47:
        /*0010*/ 	.word	index@(_ZN3cub18CUB_300001_SM_10006detail11EmptyKernelIvEEvv)
        /*0014*/ 	.word	0x00000000


	//----- nvinfo : EIATTR_MIN_STACK_SIZE
	.align		4
.L_48:
        /*0018*/ 	.byte	0x04, 0x12
        /*001a*/ 	.short	(.L_50 - .L_49)
	.align		4
.L_49:
        /*001c*/ 	.word	index@(_ZN3cub18CUB_300001_SM_10006detail11EmptyKernelIvEEvv)
        /*0020*/ 	.word	0x00000000
.L_50:


//--------------------- .nv.compat                --------------------------
	.section	.nv.compat,"",@"SHT_CUDA_COMPAT_INFO"
	.align	4
        /*0000*/ 	.byte	0x02, 0x09, 0x00, 0x00, 0x02, 0x02, 0x01, 0x00, 0x02, 0x05, 0x05, 0x00, 0x03, 0x07, 0x01, 0x01
        /*0010*/ 	.byte	0x02, 0x03, 0x00, 0x00, 0x02, 0x06, 0x01, 0x00, 0x04, 0x0b, 0x08, 0x00, 0x09, 0x00, 0x00, 0x00
        /*0020*/ 	.byte	0x00, 0x00, 0x00, 0x00


//--------------------- .nv.info._ZN3cub18CUB_300001_SM_10006detail11EmptyKernelIvEEvv --------------------------
	.section	.nv.info._ZN3cub18CUB_300001_SM_10006detail11EmptyKernelIvEEvv,"",@"SHT_CUDA_INFO"
	.sectionflags	@""
	.align	4


	//----- nvinfo : EIATTR_CUDA_API_VERSION
	.align		4
        /*0000*/ 	.byte	0x04, 0x37
        /*0002*/ 	.short	(.L_52 - .L_51)
.L_51:
        /*0004*/ 	.word	0x00000082


	//----- nvinfo : EIATTR_SPARSE_MMA_MASK
	.align		4
.L_52:
        /*0008*/ 	.byte	0x03, 0x50
        /*000a*/ 	.short	0x0000


	//----- nvinfo : EIATTR_MAXREG_COUNT
	.align		4
        /*000c*/ 	.byte	0x03, 0x1b
        /*000e*/ 	.short	0x00ff


	//----- nvinfo : EIATTR_MERCURY_ISA_VERSION
	.align		4
        /*0010*/ 	.byte	0x03, 0x5f
        /*0012*/ 	.short	0x0101


	//----- nvinfo : EIATTR_VRC_CTA_INIT_COUNT
	.align		4
        /*0014*/ 	.byte	0x02, 0x4a
	.zero		1
	.zero		1


	//----- nvinfo : EIATTR_EXIT_INSTR_OFFSETS
	.align		4
        /*0018*/ 	.byte	0x04, 0x1c
        /*001a*/ 	.short	(.L_54 - .L_53)


	//   ....[0]....
.L_53:
        /*001c*/ 	.word	0x00000010


	//----- nvinfo : EIATTR_SW_WAR
	.align		4
.L_54:
        /*0020*/ 	.byte	0x04, 0x36
        /*0022*/ 	.short	(.L_56 - .L_55)
.L_55:
        /*0024*/ 	.word	0x00000008
.L_56:


//--------------------- .nv.callgraph             --------------------------
	.section	.nv.callgraph,"",@"SHT_CUDA_CALLGRAPH"
	.align	4
	.sectionentsize	8
	.align		4
        /*0000*/ 	.word	0x00000000
	.align		4
        /*0004*/ 	.word	0xffffffff
	.align		4
        /*0008*/ 	.word	0x00000000
	.align		4
        /*000c*/ 	.word	0xfffffffe
	.align		4
        /*0010*/ 	.word	0x00000000
	.align		4
        /*0014*/ 	.word	0xfffffffd
	.align		4
        /*0018*/ 	.word	0x00000000
	.align		4
        /*001c*/ 	.word	0xfffffffc


//--------------------- .nv.constant4             --------------------------
	.section	.nv.constant4,"a",@progbits
	.align	8
	.align		8
.nv.constant4:
        /*0000*/ 	.dword	_ZN40_INTERNAL_7a8e8233_4_k_cu_cbbb0267_775834cuda3std3__45__cpo5beginE
	.align		8
        /*0008*/ 	.dword	_ZN40_INTERNAL_7a8e8233_4_k_cu_cbbb0267_775834cuda3std3__45__cpo3endE
	.align		8
        /*0010*/ 	.dword	_ZN40_INTERNAL_7a8e8233_4_k_cu_cbbb0267_775834cuda3std3__45__cpo6cbeginE
	.align		8
        /*0018*/ 	.dword	_ZN40_INTERNAL_7a8e8233_4_k_cu_cbbb0267_775834cuda3std3__45__cpo4cendE
	.align		8
        /*0020*/ 	.dword	_ZN40_INTERNAL_7a8e8233_4_k_cu_cbbb0267_775834cuda3std3__45__cpo6rbeginE
	.align		8
        /*0028*/ 	.dword	_ZN40_INTERNAL_7a8e8233_4_k_cu_cbbb0267_775834cuda3std3__45__cpo4rendE
	.align		8
        /*0030*/ 	.dword	_ZN40_INTERNAL_7a8e8233_4_k_cu_cbbb0267_775834cuda3std3__45__cpo7crbeginE
	.align		8
        /*0038*/ 	.dword	_ZN40_INTERNAL_7a8e8233_4_k_cu_cbbb0267_775834cuda3std3__45__cpo5crendE
	.align		8
        /*0040*/ 	.dword	_ZN40_INTERNAL_7a8e8233_4_k_cu_cbbb0267_775834cuda3std3__442_GLOBAL__N__7a8e8233_4_k_cu_cbbb0267_775836ignoreE
	.align		8
        /*0048*/ 	.dword	_ZN40_INTERNAL_7a8e8233_4_k_cu_cbbb0267_775834cuda3std3__419piecewise_constructE
	.align		8
        /*0050*/ 	.dword	_ZN40_INTERNAL_7a8e8233_4_k_cu_cbbb0267_775834cuda3std3__48in_placeE
	.align		8
        /*0058*/ 	.dword	_ZN40_INTERNAL_7a8e8233_4_k_cu_cbbb0267_775834cuda3std3__420unreachable_sentinelE
	.align		8
        /*0060*/ 	.dword	_ZN40_INTERNAL_7a8e8233_4_k_cu_cbbb0267_775834cuda3std3__47nulloptE
	.align		8
        /*0068*/ 	.dword	_ZN40_INTERNAL_7a8e8233_4_k_cu_cbbb0267_775834cuda3std3__48unexpectE
	.align		8
        /*0070*/ 	.dword	_ZN40_INTERNAL_7a8e8233_4_k_cu_cbbb0267_775834cuda3std6ranges3__45__cpo4swapE
	.align		8
        /*0078*/ 	.dword	_ZN40_INTERNAL_7a8e8233_4_k_cu_cbbb0267_775834cuda3std6ranges3__45__cpo9iter_moveE
	.align		8
        /*0080*/ 	.dword	_ZN40_INTERNAL_7a8e8233_4_k_cu_cbbb0267_775834cuda3std6ranges3__45__cpo5beginE
	.align		8
        /*0088*/ 	.dword	_ZN40_INTERNAL_7a8e8233_4_k_cu_cbbb0267_775834cuda3std6ranges3__45__cpo3endE
	.align		8
        /*0090*/ 	.dword	_ZN40_INTERNAL_7a8e8233_4_k_cu_cbbb0267_775834cuda3std6ranges3__45__cpo6cbeginE
	.align		8
        /*0098*/ 	.dword	_ZN40_INTERNAL_7a8e8233_4_k_cu_cbbb0267_775834cuda3std6ranges3__45__cpo4cendE
	.align		8
        /*00a0*/ 	.dword	_ZN40_INTERNAL_7a8e8233_4_k_cu_cbbb0267_775834cuda3std6ranges3__45__cpo7advanceE
	.align		8
        /*00a8*/ 	.dword	_ZN40_INTERNAL_7a8e8233_4_k_cu_cbbb0267_775834cuda3std6ranges3__45__cpo9iter_swapE
	.align		8
        /*00b0*/ 	.dword	_ZN40_INTERNAL_7a8e8233_4_k_cu_cbbb0267_775834cuda3std6ranges3__45__cpo4nextE
	.align		8
        /*00b8*/ 	.dword	_ZN40_INTERNAL_7a8e8233_4_k_cu_cbbb0267_775834cuda3std6ranges3__45__cpo4prevE
	.align		8
        /*00c0*/ 	.dword	_ZN40_INTERNAL_7a8e8233_4_k_cu_cbbb0267_775834cuda3std6ranges3__45__cpo4dataE
	.align		8
        /*00c8*/ 	.dword	_ZN40_INTERNAL_7a8e8233_4_k_cu_cbbb0267_775834cuda3std6ranges3__45__cpo5cdataE
	.align		8
        /*00d0*/ 	.dword	_ZN40_INTERNAL_7a8e8233_4_k_cu_cbbb0267_775834cuda3std6ranges3__45__cpo4sizeE
	.align		8
        /*00d8*/ 	.dword	_ZN40_INTERNAL_7a8e8233_4_k_cu_cbbb0267_775834cuda3std6ranges3__45__cpo5ssizeE
	.align		8
        /*00e0*/ 	.dword	_ZN40_INTERNAL_7a8e8233_4_k_cu_cbbb0267_775834cuda3std6ranges3__45__cpo8distanceE
	.align		8
        /*00e8*/ 	.dword	_ZN40_INTERNAL_7a8e8233_4_k_cu_cbbb0267_775836thrust24THRUST_300001_SM_1000_NS6system6detail10sequential3seqE
	.align		8
        /*00f0*/ 	.dword	_ZN40_INTERNAL_7a8e8233_4_k_cu_cbbb0267_775836thrust24THRUST_300001_SM_1000_NS6system3cpp3parE
	.align		8
        /*00f8*/ 	.dword	_ZN40_INTERNAL_7a8e8233_4_k_cu_cbbb0267_775836thrust24THRUST_300001_SM_1000_NS8cuda_cub3parE
	.align		8
        /*0100*/ 	.dword	_ZN40_INTERNAL_7a8e8233_4_k_cu_cbbb0267_775836thrust24THRUST_300001_SM_1000_NS8cuda_cub10par_nosyncE
	.align		8
        /*0108*/ 	.dword	_ZN40_INTERNAL_7a8e8233_4_k_cu_cbbb0267_775836thrust24THRUST_300001_SM_1000_NS12placeholders2_1E
	.align		8
        /*0110*/ 	.dword	_ZN40_INTERNAL_7a8e8233_4_k_cu_cbbb0267_775836thrust24THRUST_300001_SM_1000_NS12placeholders2_2E
	.align		8
        /*0118*/ 	.dword	_ZN40_INTERNAL_7a8e8233_4_k_cu_cbbb0267_775836thrust24THRUST_300001_SM_1000_NS12placeholders2_3E
	.align		8
        /*0120*/ 	.dword	_ZN40_INTERNAL_7a8e8233_4_k_cu_cbbb0267_775836thrust24THRUST_300001_SM_1000_NS12placeholders2_4E
	.align		8
        /*0128*/ 	.dword	_ZN40_INTERNAL_7a8e8233_4_k_cu_cbbb0267_775836thrust24THRUST_300001_SM_1000_NS12placeholders2_5E
	.align		8
        /*0130*/ 	.dword	_ZN40_INTERNAL_7a8e8233_4_k_cu_cbbb0267_775836thrust24THRUST_300001_SM_1000_NS12placeholders2_6E
	.align		8
        /*0138*/ 	.dword	_ZN40_INTERNAL_7a8e8233_4_k_cu_cbbb0267_775836thrust24THRUST_300001_SM_1000_NS12placeholders2_7E
	.align		8
        /*0140*/ 	.dword	_ZN40_INTERNAL_7a8e8233_4_k_cu_cbbb0267_775836thrust24THRUST_300001_SM_1000_NS12placeholders2_8E
	.align		8
        /*0148*/ 	.dword	_ZN40_INTERNAL_7a8e8233_4_k_cu_cbbb0267_775836thrust24THRUST_300001_SM_1000_NS12placeholders2_9E
	.align		8
        /*0150*/ 	.dword	_ZN40_INTERNAL_7a8e8233_4_k_cu_cbbb0267_775836thrust24THRUST_300001_SM_1000_NS12placeholders3_10E
	.align		8
        /*0158*/ 	.dword	_ZN40_INTERNAL_7a8e8233_4_k_cu_cbbb0267_775836thrust24THRUST_300001_SM_1000_NS3seqE
	.align		8
        /*0160*/ 	.dword	_ZN40_INTERNAL_7a8e8233_4_k_cu_cbbb0267_775836thrust24THRUST_300001_SM_1000_NS6deviceE


//--------------------- .text._ZN3cub18CUB_300001_SM_10006detail11EmptyKernelIvEEvv --------------------------
	.section	.text._ZN3cub18CUB_300001_SM_10006detail11EmptyKernelIvEEvv,"ax",@progbits
	.align	128
        .global         _ZN3cub18CUB_300001_SM_10006detail11EmptyKernelIvEEvv
        .type           _ZN3cub18CUB_300001_SM_10006detail11EmptyKernelIvEEvv,@function
        .size           _ZN3cub18CUB_300001_SM_10006detail11EmptyKernelIvEEvv,(.L_x_1 - _ZN3cub18CUB_300001_SM_10006detail11EmptyKernelIvEEvv)
        .other          _ZN3cub18CUB_300001_SM_10006detail11EmptyKernelIvEEvv,@"STO_CUDA_ENTRY STV_DEFAULT"
_ZN3cub18CUB_300001_SM_10006detail11EmptyKernelIvEEvv:
.text._ZN3cub18CUB_300001_SM_10006detail11EmptyKernelIvEEvv:
[----:B------:R-:W-:Y:S01]  /*0000*/  LDC R1, c[0x0][0x37c] ;  /* 0x0000df00ff017b82 */ /* 0x000fe20000000800 */
[----:B------:R-:W-:Y:S05]  /*0010*/  EXIT ;  /* 0x000000000000794d */ /* 0x000fea0003800000 */
.L_x_0:
[----:B------:R-:W-:-:S00]  /*0020*/  BRA `(.L_x_0) ;  /* 0xfffffffc00fc7947 */ /* 0x000fc0000383ffff */
[----:B------:R-:W-:-:S00]  /*0030*/  NOP ;  /* 0x0000000000007918 */ /* 0x000fc00000000000 */
        /* <DEDUP_REMOVED lines=12> */
.L_x_1:


//--------------------- .nv.shared.reserved.0     --------------------------
	.section	.nv.shared.reserved.0,"aw",@nobits
	.weak		__nv_reservedSMEM_offset_0_alias
	.size		__nv_reservedSMEM_offset_0_alias, 0, 64
	.other		__nv_reservedSMEM_offset_0_alias,@"STO_CUDA_RESERVED_SHARED STV_DEFAULT"
__nv_reservedSMEM_offset_0_alias:
	.zero		0
	.zero		64


//--------------------- .nv.global                --------------------------
	.section	.nv.global,"aw",@nobits
.nv.global:
	.type		_ZN40_INTERNAL_7a8e8233_4_k_cu_cbbb0267_775836thrust24THRUST_300001_SM_1000_NS12placeholders2_8E,@object
	.size		_ZN40_INTERNAL_7a8e8233_4_k_cu_cbbb0267_775836thrust24THRUST_300001_SM_1000_NS12placeholders2_8E,(_ZN40_INTERNAL_7a8e8233_4_k_cu_cbbb0267_775834cuda3std3__442_GLOBAL__N__7a8e8233_4_k_cu_cbbb0267_775836ignoreE - _ZN40_INTERNAL_7a8e8233_4_k_cu_cbbb0267_775836thrust24THRUST_300001_SM_1000_NS12placeholders2_8E)
_ZN40_INTERNAL_7a8e8233_4_k_cu_cbbb0267_775836thrust24THRUST_300001_SM_1000_NS12placeholders2_8E:
	.zero		1
	.type		_ZN40_INTERNAL_7a8e8233_4_k_cu_cbbb0267_775834cuda3std3__442_GLOBAL__N__7a8e8233_4_k_cu_cbbb0267_775836ignoreE,@object
	.size		_ZN40_INTERNAL_7a8e8233_4_k_cu_cbbb0267_775834cuda3std3__442_GLOBAL__N__7a8e8233_4_k_cu_cbbb0267_775836ignoreE,(_ZN40_INTERNAL_7a8e8233_4_k_cu_cbbb0267_775834cuda3std6ranges3__45__cpo4dataE - _ZN40_INTERNAL_7a8e8233_4_k_cu_cbbb0267_775834cuda3std3__442_GLOBAL__N__7a8e8233_4_k_cu_cbbb0267_775836ignoreE)
_ZN40_INTERNAL_7a8e8233_4_k_cu_cbbb0267_775834cuda3std3__442_GLOBAL__N__7a8e8233_4_k_cu_cbbb0267_775836ignoreE:
	.zero		1
	.type		_ZN40_INTERNAL_7a8e8233_4_k_cu_cbbb0267_775834cuda3std6ranges3__45__cpo4dataE,@object
	.size		_ZN40_INTERNAL_7a8e8233_4_k_cu_cbbb0267_775834cuda3std6ranges3__45__cpo4dataE,(_ZN40_INTERNAL_7a8e8233_4_k_cu_cbbb0267_775836thrust24THRUST_300001_SM_1000_NS8cuda_cub10par_nosyncE - _ZN40_INTERNAL_7a8e8233_4_k_cu_cbbb0267_775834cuda3std6ranges3__45__cpo4dataE)
_ZN40_INTERNAL_7a8e8233_4_k_cu_cbbb0267_775834cuda3std6ranges3__45__cpo4dataE:
	.zero		1
	.type		_ZN40_INTERNAL_7a8e8233_4_k_cu_cbbb0267_775836thrust24THRUST_300001_SM_1000_NS8cuda_cub10par_nosyncE,@object
	.size		_ZN40_INTERNAL_7a8e8233_4_k_cu_cbbb0267_775836thrust24THRUST_300001_SM_1000_NS8cuda_cub10par_nosyncE,(_ZN40_INTERNAL_7a8e8233_4_k_cu_cbbb0267_775834cuda3std3__45__cpo5beginE - _ZN40_INTERNAL_7a8e8233_4_k_cu_cbbb0267_775836thrust24THRUST_300001_SM_1000_NS8cuda_cub10par_nosyncE)
_ZN40_INTERNAL_7a8e8233_4_k_cu_cbbb0267_775836thrust24THRUST_300001_SM_1000_NS8cuda_cub10par_nosyncE:
	.zero		1
	.type		_ZN40_INTERNAL_7a8e8233_4_k_cu_cbbb0267_775834cuda3std3__45__cpo5beginE,@object
	.size		_ZN40_INTERNAL_7a8e8233_4_k_cu_cbbb0267_775834cuda3std3__45__cpo5beginE,(_ZN40_INTERNAL_7a8e8233_4_k_cu_cbbb0267_775834cuda3std6ranges3__45__cpo5beginE - _ZN40_INTERNAL_7a8e8233_4_k_cu_cbbb0267_775834cuda3std3__45__cpo5beginE)
_ZN40_INTERNAL_7a8e8233_4_k_cu_cbbb0267_775834cuda3std3__45__cpo5beginE:
	.zero		1
	.type		_ZN40_INTERNAL_7a8e8233_4_k_cu_cbbb0267_775834cuda3std6ranges3__45__cpo5beginE,@object
	.size		_ZN40_INTERNAL_7a8e8233_4_k_cu_cbbb0267_775834cuda3std6ranges3__45__cpo5beginE,(_ZN40_INTERNAL_7a8e8233_4_k_cu_cbbb0267_775836thrust24THRUST_300001_SM_1000_NS6deviceE - _ZN40_INTERNAL_7a8e8233_4_k_cu_cbbb0267_775834cuda3std6ranges3__45__cpo5beginE)
_ZN40_INTERNAL_7a8e8233_4_k_cu_cbbb0267_775834cuda3std6ranges3__45__cpo5beginE:
	.zero		1
	.type		_ZN40_INTERNAL_7a8e8233_4_k_cu_cbbb0267_775836thrust24THRUST_300001_SM_1000_NS6deviceE,@object
	.size		_ZN40_INTERNAL_7a8e8233_4_k_cu_cbbb0267_775836thrust24THRUST_300001_SM_1000_NS6deviceE,(_ZN40_INTERNAL_7a8e8233_4_k_cu_cbbb0267_775834cuda3std3__47nulloptE - _ZN40_INTERNAL_7a8e8233_4_k_cu_cbbb0267_775836thrust24THRUST_300001_SM_1000_NS6deviceE)
_ZN40_INTERNAL_7a8e8233_4_k_cu_cbbb0267_775836thrust24THRUST_300001_SM_1000_NS6deviceE:
	.zero		1
	.type		_ZN40_INTERNAL_7a8e8233_4_k_cu_cbbb0267_775834cuda3std3__47nulloptE,@object
	.size		_ZN40_INTERNAL_7a8e8233_4_k_cu_cbbb0267_775834cuda3std3__47nulloptE,(_ZN40_INTERNAL_7a8e8233_4_k_cu_cbbb0267_775834cuda3std6ranges3__45__cpo8distanceE - _ZN40_INTERNAL_7a8e8233_4_k_cu_cbbb0267_775834cuda3std3__47nulloptE)
_ZN40_INTERNAL_7a8e8233_4_k_cu_cbbb0267_775834cuda3std3__47nulloptE:
	.zero		1
	.type		_ZN40_INTERNAL_7a8e8233_4_k_cu_cbbb0267_775834cuda3std6ranges3__45__cpo8distanceE,@object
	.size		_ZN40_INTERNAL_7a8e8233_4_k_cu_cbbb0267_775834cuda3std6ranges3__45__cpo8distanceE,(_ZN40_INTERNAL_7a8e8233_4_k_cu_cbbb0267_775836thrust24THRUST_300001_SM_1000_NS12placeholders2_4E - _ZN40_INTERNAL_7a8e8233_4_k_cu_cbbb0267_775834cuda3std6ranges3__45__cpo8distanceE)
_ZN40_INTERNAL_7a8e8233_4_k_cu_cbbb0267_775834cuda3std6ranges3__45__cpo8distanceE:
	.zero		1
	.type		_ZN40_INTERNAL_7a8e8233_4_k_cu_cbbb0267_775836thrust24THRUST_300001_SM_1000_NS12placeholders2_4E,@object
	.size		_ZN40_INTERNAL_7a8e8233_4_k_cu_cbbb0267_775836thrust24THRUST_300001_SM_1000_NS12placeholders2_4E,(_ZN40_INTERNAL_7a8e8233_4_k_cu_cbbb0267_775834cuda3std3__45__cpo6rbeginE - _ZN40_INTERNAL_7a8e8233_4_k_cu_cbbb0267_775836thrust24THRUST_300001_SM_1000_NS12placeholders2_4E)
_ZN40_INTERNAL_7a8e8233_4_k_cu_cbbb0267_775836thrust24THRUST_300001_SM_1000_NS12placeholders2_4E:
	.zero		1
	.type		_ZN40_INTERNAL_7a8e8233_4_k_cu_cbbb0267_775834cuda3std3__45__cpo6rbeginE,@object
	.size		_ZN40_INTERNAL_7a8e8233_4_k_cu_cbbb0267_775834cuda3std3__45__cpo6rbeginE,(_ZN40_INTERNAL_7a8e8233_4_k_cu_cbbb0267_775834cuda3std6ranges3__45__cpo7advanceE - _ZN40_INTERNAL_7a8e8233_4_k_cu_cbbb0267_775834cuda3std3__45__cpo6rbeginE)
_ZN40_INTERNAL_7a8e8233_4_k_cu_cbbb0267_775834cuda3std3__45__cpo6rbeginE:
	.zero		1
	.type		_ZN40_INTERNAL_7a8e8233_4_k_cu_cbbb0267_775834cuda3std6ranges3__45__cpo7advanceE,@object
	.size		_ZN40_INTERNAL_7a8e8233_4_k_cu_cbbb0267_775834cuda3std6ranges3__45__cpo7advanceE,(_ZN40_INTERNAL_7a8e8233_4_k_cu_cbbb0267_775836thrust24THRUST_300001_SM_1000_NS12placeholders3_10E - _ZN40_INTERNAL_7a8e8233_4_k_cu_cbbb0267_775834cuda3std6ranges3__45__cpo7advanceE)
_ZN40_INTERNAL_7a8e8233_4_k_cu_cbbb0267_775834cuda3std6ranges3__45__cpo7advanceE:
	.zero		1
	.type		_ZN40_INTERNAL_7a8e8233_4_k_cu_cbbb0267_775836thrust24THRUST_300001_SM_1000_NS12placeholders3_10E,@object
	.size		_ZN40_INTERNAL_7a8e8233_4_k_cu_cbbb0267_775836thrust24THRUST_300001_SM_1000_NS12placeholders3_10E,(_ZN40_INTERNAL_7a8e8233_4_k_cu_cbbb0267_775834cuda3std3__48in_placeE - _ZN40_INTERNAL_7a8e8233_4_k_cu_cbbb0267_775836thrust24THRUST_300001_SM_1000_NS12placeholders3_10E)
_ZN40_INTERNAL_7a8e8233_4_k_cu_cbbb0267_775836thrust24THRUST_300001_SM_1000_NS12placeholders3_10E:
	.zero		1
	.type		_ZN40_INTERNAL_7a8e8233_4_k_cu_cbbb0267_775834cuda3std3__48in_placeE,@object
	.size		_ZN40_INTERNAL_7a8e8233_4_k_cu_cbbb0267_775834cuda3std3__48in_placeE,(_ZN40_INTERNAL_7a8e8233_4_k_cu_cbbb0267_775834cuda3std6ranges3__45__cpo4sizeE - _ZN40_INTERNAL_7a8e8233_4_k_cu_cbbb0267_775834cuda3std3__48in_placeE)
_ZN40_INTERNAL_7a8e8233_4_k_cu_cbbb0267_775834cuda3std3__48in_placeE:
	.zero		1
	.type		_ZN40_INTERNAL_7a8e8233_4_k_cu_cbbb0267_775834cuda3std6ranges3__45__cpo4sizeE,@object
	.size		_ZN40_INTERNAL_7a8e8233_4_k_cu_cbbb0267_775834cuda3std6ranges3__45__cpo4sizeE,(_ZN40_INTERNAL_7a8e8233_4_k_cu_cbbb0267_775836thrust24THRUST_300001_SM_1000_NS12placeholders2_2E - _ZN40_INTERNAL_7a8e8233_4_k_cu_cbbb0267_775834cuda3std6ranges3__45__cpo4sizeE)
_ZN40_INTERNAL_7a8e8233_4_k_cu_cbbb0267_775834cuda3std6ranges3__45__cpo4sizeE:
	.zero		1
	.type		_ZN40_INTERNAL_7a8e8233_4_k_cu_cbbb0267_775836thrust24THRUST_300001_SM_1000_NS12placeholders2_2E,@object
	.size		_ZN40_INTERNAL_7a8e8233_4_k_cu_cbbb0267_775836thrust24THRUST_300001_SM_1000_NS12placeholders2_2E,(_ZN40_INTERNAL_7a8e8233_4_k_cu_cbbb0267_775834cuda3std3__45__cpo6cbeginE - _ZN40_INTERNAL_7a8e8233_4_k_cu_cbbb0267_775836thrust24THRUST_300001_SM_1000_NS12placeholders2_2E)
_ZN40_INTERNAL_7a8e8233_4_k_cu_cbbb0267_775836thrust24THRUST_300001_SM_1000_NS12placeholders2_2E:
	.zero		1
	.type		_ZN40_INTERNAL_7a8e8233_4_k_cu_cbbb0267_775834cuda3std3__45__cpo6cbeginE,@object
	.size		_ZN40_INTERNAL_7a8e8233_4_k_cu_cbbb0267_775834cuda3std3__45__cpo6cbeginE,(_ZN40_INTERNAL_7a8e8233_4_k_cu_cbbb0267_775834cuda3std6ranges3__45__cpo6cbeginE - _ZN40_INTERNAL_7a8e8233_4_k_cu_cbbb0267_775834cuda3std3__45__cpo6cbeginE)
_ZN40_INTERNAL_7a8e8233_4_k_cu_cbbb0267_775834cuda3std3__45__cpo6cbeginE:
	.zero		1
	.type		_ZN40_INTERNAL_7a8e8233_4_k_cu_cbbb0267_775834cuda3std6ranges3__45__cpo6cbeginE,@object
	.size		_ZN40_INTERNAL_7a8e8233_4_k_cu_cbbb0267_775834cuda3std6ranges3__45__cpo6cbeginE,(_ZN40_INTERNAL_7a8e8233_4_k_cu_cbbb0267_775836thrust24THRUST_300001_SM_1000_NS12placeholders2_6E - _ZN40_INTERNAL_7a8e8233_4_k_cu_cbbb0267_775834cuda3std6ranges3__45__cpo6cbeginE)
_ZN40_INTERNAL_7a8e8233_4_k_cu_cbbb0267_775834cuda3std6ranges3__45__cpo6cbeginE:
	.zero		1
	.type		_ZN40_INTERNAL_7a8e8233_4_k_cu_cbbb0267_775836thrust24THRUST_300001_SM_1000_NS12placeholders2_6E,@object
	.size		_ZN40_INTERNAL_7a8e8233_4_k_cu_cbbb0267_775836thrust24THRUST_300001_SM_1000_NS12placeholders2_6E,(_ZN40_INTERNAL_7a8e8233_4_k_cu_cbbb0267_775834cuda3std3__45__cpo7crbeginE - _ZN40_INTERNAL_7a8e8233_4_k_cu_cbbb0267_775836thrust24THRUST_300001_SM_1000_NS12placeholders2_6E)
_ZN40_INTERNAL_7a8e8233_4_k_cu_cbbb0267_775836thrust24THRUST_300001_SM_1000_NS12placeholders2_6E:
	.zero		1
	.type		_ZN40_INTERNAL_7a8e8233_4_k_cu_cbbb0267_775834cuda3std3__45__cpo7crbeginE,@object
	.size		_ZN40_INTERNAL_7a8e8233_4_k_cu_cbbb0267_775834cuda3std3__45__cpo7crbeginE,(_ZN40_INTERNAL_7a8e8233_4_k_cu_cbbb0267_775834cuda3std6ranges3__45__cpo4nextE - _ZN40_INTERNAL_7a8e8233_4_k_cu_cbbb0267_775834cuda3std3__45__cpo7crbeginE)
_ZN40_INTERNAL_7a8e8233_4_k_cu_cbbb0267_775834cuda3std3__45__cpo7crbeginE:
	.zero		1
	.type		_ZN40_INTERNAL_7a8e8233_4_k_cu_cbbb0267_775834cuda3std6ranges3__45__cpo4nextE,@object
	.size		_ZN40_INTERNAL_7a8e8233_4_k_cu_cbbb0267_775834cuda3std6ranges3__45__cpo4nextE,(_ZN40_INTERNAL_7a8e8233_4_k_cu_cbbb0267_775834cuda3std6ranges3__45__cpo4swapE - _ZN40_INTERNAL_7a8e8233_4_k_cu_cbbb0267_775834cuda3std6ranges3__45__cpo4nextE)
_ZN40_INTERNAL_7a8e8233_4_k_cu_cbbb0267_775834cuda3std6ranges3__45__cpo4nextE:
	.zero		1
	.type		_ZN40_INTERNAL_7a8e8233_4_k_cu_cbbb0267_775834cuda3std6ranges3__45__cpo4swapE,@object
	.size		_ZN40_INTERNAL_7a8e8233_4_k_cu_cbbb0267_775834cuda3std6ranges3__45__cpo4swapE,(_ZN40_INTERNAL_7a8e8233_4_k_cu_cbbb0267_775836thrust24THRUST_300001_SM_1000_NS6system3cpp3parE - _ZN40_INTERNAL_7a8e8233_4_k_cu_cbbb0267_775834cuda3std6ranges3__45__cpo4swapE)
_ZN40_INTERNAL_7a8e8233_4_k_cu_cbbb0267_775834cuda3std6ranges3__45__cpo4swapE:
	.zero		1
	.type		_ZN40_INTERNAL_7a8e8233_4_k_cu_cbbb0267_775836thrust24THRUST_300001_SM_1000_NS6system3cpp3parE,@object
	.size		_ZN40_INTERNAL_7a8e8233_4_k_cu_cbbb0267_775836thrust24THRUST_300001_SM_1000_NS6system3cpp3parE,(_ZN40_INTERNAL_7a8e8233_4_k_cu_cbbb0267_775836thrust24THRUST_300001_SM_1000_NS3seqE - _ZN40_INTERNAL_7a8e8233_4_k_cu_cbbb0267_775836thrust24THRUST_300001_SM_1000_NS6system3cpp3parE)
_ZN40_INTERNAL_7a8e8233_4_k_cu_cbbb0267_775836thrust24THRUST_300001_SM_1000_NS6system3cpp3parE:
	.zero		1
	.type		_ZN40_INTERNAL_7a8e8233_4_k_cu_cbbb0267_775836thrust24THRUST_300001_SM_1000_NS3seqE,@object
	.size		_ZN40_INTERNAL_7a8e8233_4_k_cu_cbbb0267_775836thrust24THRUST_300001_SM_1000_NS3seqE,(_ZN40_INTERNAL_7a8e8233_4_k_cu_cbbb0267_775834cuda3std3__420unreachable_sentinelE - _ZN40_INTERNAL_7a8e8233_4_k_cu_cbbb0267_775836thrust24THRUST_300001_SM_1000_NS3seqE)
_ZN40_INTERNAL_7a8e8233_4_k_cu_cbbb0267_775836thrust24THRUST_300001_SM_1000_NS3seqE:
	.zero		1
	.type		_ZN40_INTERNAL_7a8e8233_4_k_cu_cbbb0267_775834cuda3std3__420unreachable_sentinelE,@object
	.size		_ZN40_INTERNAL_7a8e8233_4_k_cu_cbbb0267_775834cuda3std3__420unreachable_sentinelE,(_ZN40_INTERNAL_7a8e8233_4_k_cu_cbbb0267_775834cuda3std6ranges3__45__cpo5ssizeE - _ZN40_INTERNAL_7a8e8233_4_k_cu_cbbb0267_775834cuda3std3__420unreachable_sentinelE)
_ZN40_INTERNAL_7a8e8233_4_k_cu_cbbb0267_775834cuda3std3__420unreachable_sentinelE:
	.zero		1
	.type		_ZN40_INTERNAL_7a8e8233_4_k_cu_cbbb0267_775834cuda3std6ranges3__45__cpo5ssizeE,@object
	.size		_ZN40_INTERNAL_7a8e8233_4_k_cu_cbbb0267_775834cuda3std6ranges3__45__cpo5ssizeE,(_ZN40_INTERNAL_7a8e8233_4_k_cu_cbbb0267_775836thrust24THRUST_300001_SM_1000_NS12placeholders2_3E - _ZN40_INTERNAL_7a8e8233_4_k_cu_cbbb0267_775834cuda3std6ranges3__45__cpo5ssizeE)
_ZN40_INTERNAL_7a8e8233_4_k_cu_cbbb0267_775834cuda3std6ranges3__45__cpo5ssizeE:
	.zero		1
	.type		_ZN40_INTERNAL_7a8e8233_4_k_cu_cbbb0267_775836thrust24THRUST_300001_SM_1000_NS12placeholders2_3E,@object
	.size		_ZN40_INTERNAL_7a8e8233_4_k_cu_cbbb0267_775836thrust24THRUST_300001_SM_1000_NS12placeholders2_3E,(_ZN40_INTERNAL_7a8e8233_4_k_cu_cbbb0267_775834cuda3std3__45__cpo4cendE - _ZN40_INTERNAL_7a8e8233_4_k_cu_cbbb0267_775836thrust24THRUST_300001_SM_1000_NS12placeholders2_3E)
_ZN40_INTERNAL_7a8e8233_4_k_cu_cbbb0267_775836thrust24THRUST_300001_SM_1000_NS12placeholders2_3E:
	.zero		1
	.type		_ZN40_INTERNAL_7a8e8233_4_k_cu_cbbb0267_775834cuda3std3__45__cpo4cendE,@object
	.size		_ZN40_INTERNAL_7a8e8233_4_k_cu_cbbb0267_775834cuda3std3__45__cpo4cendE,(_ZN40_INTERNAL_7a8e8233_4_k_cu_cbbb0267_775834cuda3std6ranges3__45__cpo4cendE - _ZN40_INTERNAL_7a8e8233_4_k_cu_cbbb0267_775834cuda3std3__45__cpo4cendE)
_ZN40_INTERNAL_7a8e8233_4_k_cu_cbbb0267_775834cuda3std3__45__cpo4cendE:
	.zero		1
	.type		_ZN40_INTERNAL_7a8e8233_4_k_cu_cbbb0267_775834cuda3std6ranges3__45__cpo4cendE,@object
	.size		_ZN40_INTERNAL_7a8e8233_4_k_cu_cbbb0267_775834cuda3std6ranges3__45__cpo4cendE,(_ZN40_INTERNAL_7a8e8233_4_k_cu_cbbb0267_775836thrust24THRUST_300001_SM_1000_NS12placeholders2_7E - _ZN40_INTERNAL_7a8e8233_4_k_cu_cbbb0267_775834cuda3std6ranges3__45__cpo4cendE)
_ZN40_INTERNAL_7a8e8233_4_k_cu_cbbb0267_775834cuda3std6ranges3__45__cpo4cendE:
	.zero		1
	.type		_ZN40_INTERNAL_7a8e8233_4_k_cu_cbbb0267_775836thrust24THRUST_300001_SM_1000_NS12placeholders2_7E,@object
	.size		_ZN40_INTERNAL_7a8e8233_4_k_cu_cbbb0267_775836thrust24THRUST_300001_SM_1000_NS12placeholders2_7E,(_ZN40_INTERNAL_7a8e8233_4_k_cu_cbbb0267_775834cuda3std3__45__cpo5crendE - _ZN40_INTERNAL_7a8e8233_4_k_cu_cbbb0267_775836thrust24THRUST_300001_SM_1000_NS12placeholders2_7E)
_ZN40_INTERNAL_7a8e8233_4_k_cu_cbbb0267_775836thrust24THRUST_300001_SM_1000_NS12placeholders2_7E:
	.zero		1
	.type		_ZN40_INTERNAL_7a8e8233_4_k_cu_cbbb0267_775834cuda3std3__45__cpo5crendE,@object
	.size		_ZN40_INTERNAL_7a8e8233_4_k_cu_cbbb0267_775834cuda3std3__45__cpo5crendE,(_ZN40_INTERNAL_7a8e8233_4_k_cu_cbbb0267_775834cuda3std6ranges3__45__cpo4prevE - _ZN40_INTERNAL_7a8e8233_4_k_cu_cbbb0267_775834cuda3std3__45__cpo5crendE)
_ZN40_INTERNAL_7a8e8233_4_k_cu_cbbb0267_775834cuda3std3__45__cpo5crendE:
	.zero		1
	.type		_ZN40_INTERNAL_7a8e8233_4_k_cu_cbbb0267_775834cuda3std6ranges3__45__cpo4prevE,@object
	.size		_ZN40_INTERNAL_7a8e8233_4_k_cu_cbbb0267_775834cuda3std6ranges3__45__cpo4prevE,(_ZN40_INTERNAL_7a8e8233_4_k_cu_cbbb0267_775834cuda3std6ranges3__45__cpo9iter_moveE - _ZN40_INTERNAL_7a8e8233_4_k_cu_cbbb0267_775834cuda3std6ranges3__45__cpo4prevE)
_ZN40_INTERNAL_7a8e8233_4_k_cu_cbbb0267_775834cuda3std6ranges3__45__cpo4prevE:
	.zero		1
	.type		_ZN40_INTERNAL_7a8e8233_4_k_cu_cbbb0267_775834cuda3std6ranges3__45__cpo9iter_moveE,@object
	.size		_ZN40_INTERNAL_7a8e8233_4_k_cu_cbbb0267_775834cuda3std6ranges3__45__cpo9iter_moveE,(_ZN40_INTERNAL_7a8e8233_4_k_cu_cbbb0267_775836thrust24THRUST_300001_SM_1000_NS8cuda_cub3parE - _ZN40_INTERNAL_7a8e8233_4_k_cu_cbbb0267_775834cuda3std6ranges3__45__cpo9iter_moveE)
_ZN40_INTERNAL_7a8e8233_4_k_cu_cbbb0267_775834cuda3std6ranges3__45__cpo9iter_moveE:
	.zero		1
	.type		_ZN40_INTERNAL_7a8e8233_4_k_cu_cbbb0267_775836thrust24THRUST_300001_SM_1000_NS8cuda_cub3parE,@object
	.size		_ZN40_INTERNAL_7a8e8233_4_k_cu_cbbb0267_775836thrust24THRUST_300001_SM_1000_NS8cuda_cub3parE,(_ZN40_INTERNAL_7a8e8233_4_k_cu_cbbb0267_775836thrust24THRUST_300001_SM_1000_NS12placeholders2_9E - _ZN40_INTERNAL_7a8e8233_4_k_cu_cbbb0267_775836thrust24THRUST_300001_SM_1000_NS8cuda_cub3parE)
_ZN40_INTERNAL_7a8e8233_4_k_cu_cbbb0267_775836thrust24THRUST_300001_SM_1000_NS8cuda_cub3parE:
	.zero		1
	.type		_ZN40_INTERNAL_7a8e8233_4_k_cu_cbbb0267_775836thrust24THRUST_300001_SM_1000_NS12placeholders2_9E,@object
	.size		_ZN40_INTERNAL_7a8e8233_4_k_cu_cbbb0267_775836thrust24THRUST_300001_SM_1000_NS12placeholders2_9E,(_ZN40_INTERNAL_7a8e8233_4_k_cu_cbbb0267_775834cuda3std3__419piecewise_constructE - _ZN40_INTERNAL_7a8e8233_4_k_cu_cbbb0267_775836thrust24THRUST_300001_SM_1000_NS12placeholders2_9E)
_ZN40_INTERNAL_7a8e8233_4_k_cu_cbbb0267_775836thrust24THRUST_300001_SM_1000_NS12placeholders2_9E:
	.zero		1
	.type		_ZN40_INTERNAL_7a8e8233_4_k_cu_cbbb0267_775834cuda3std3__419piecewise_constructE,@object
	.size		_ZN40_INTERNAL_7a8e8233_4_k_cu_cbbb0267_775834cuda3std3__419piecewise_constructE,(_ZN40_INTERNAL_7a8e8233_4_k_cu_cbbb0267_775834cuda3std6ranges3__45__cpo5cdataE - _ZN40_INTERNAL_7a8e8233_4_k_cu_cbbb0267_775834cuda3std3__419piecewise_constructE)
_ZN40_INTERNAL_7a8e8233_4_k_cu_cbbb0267_775834cuda3std3__419piecewise_constructE:
	.zero		1
	.type		_ZN40_INTERNAL_7a8e8233_4_k_cu_cbbb0267_775834cuda3std6ranges3__45__cpo5cdataE,@object
	.size		_ZN40_INTERNAL_7a8e8233_4_k_cu_cbbb0267_775834cuda3std6ranges3__45__cpo5cdataE,(_ZN40_INTERNAL_7a8e8233_4_k_cu_cbbb0267_775836thrust24THRUST_300001_SM_1000_NS12placeholders2_1E - _ZN40_INTERNAL_7a8e8233_4_k_cu_cbbb0267_775834cuda3std6ranges3__45__cpo5cdataE)
_ZN40_INTERNAL_7a8e8233_4_k_cu_cbbb0267_775834cuda3std6ranges3__45__cpo5cdataE:
	.zero		1
	.type		_ZN40_INTERNAL_7a8e8233_4_k_cu_cbbb0267_775836thrust24THRUST_300001_SM_1000_NS12placeholders2_1E,@object
	.size		_ZN40_INTERNAL_7a8e8233_4_k_cu_cbbb0267_775836thrust24THRUST_300001_SM_1000_NS12placeholders2_1E,(_ZN40_INTERNAL_7a8e8233_4_k_cu_cbbb0267_775834cuda3std3__45__cpo3endE - _ZN40_INTERNAL_7a8e8233_4_k_cu_cbbb0267_775836thrust24THRUST_300001_SM_1000_NS12placeholders2_1E)
_ZN40_INTERNAL_7a8e8233_4_k_cu_cbbb0267_775836thrust24THRUST_300001_SM_1000_NS12placeholders2_1E:
	.zero		1
	.type		_ZN40_INTERNAL_7a8e8233_4_k_cu_cbbb0267_775834cuda3std3__45__cpo3endE,@object
	.size		_ZN40_INTERNAL_7a8e8233_4_k_cu_cbbb0267_775834cuda3std3__45__cpo3endE,(_ZN40_INTERNAL_7a8e8233_4_k_cu_cbbb0267_775834cuda3std6ranges3__45__cpo3endE - _ZN40_INTERNAL_7a8e8233_4_k_cu_cbbb0267_775834cuda3std3__45__cpo3endE)
_ZN40_INTERNAL_7a8e8233_4_k_cu_cbbb0267_775834cuda3std3__45__cpo3endE:
	.zero		1
	.type		_ZN40_INTERNAL_7a8e8233_4_k_cu_cbbb0267_775834cuda3std6ranges3__45__cpo3endE,@object
	.size		_ZN40_INTERNAL_7a8e8233_4_k_cu_cbbb0267_775834cuda3std6ranges3__45__cpo3endE,(_ZN40_INTERNAL_7a8e8233_4_k_cu_cbbb0267_775836thrust24THRUST_300001_SM_1000_NS12placeholders2_5E - _ZN40_INTERNAL_7a8e8233_4_k_cu_cbbb0267_775834cuda3std6ranges3__45__cpo3endE)
_ZN40_INTERNAL_7a8e8233_4_k_cu_cbbb0267_775834cuda3std6ranges3__45__cpo3endE:
	.zero		1
	.type		_ZN40_INTERNAL_7a8e8233_4_k_cu_cbbb0267_775836thrust24THRUST_300001_SM_1000_NS12placeholders2_5E,@object
	.size		_ZN40_INTERNAL_7a8e8233_4_k_cu_cbbb0267_775836thrust24THRUST_300001_SM_1000_NS12placeholders2_5E,(_ZN40_INTERNAL_7a8e8233_4_k_cu_cbbb0267_775834cuda3std3__45__cpo4rendE - _ZN40_INTERNAL_7a8e8233_4_k_cu_cbbb0267_775836thrust24THRUST_300001_SM_1000_NS12placeholders2_5E)
_ZN40_INTERNAL_7a8e8233_4_k_cu_cbbb0267_775836thrust24THRUST_300001_SM_1000_NS12placeholders2_5E:
	.zero		1
	.type		_ZN40_INTERNAL_7a8e8233_4_k_cu_cbbb0267_775834cuda3std3__45__cpo4rendE,@object
	.size		_ZN40_INTERNAL_7a8e8233_4_k_cu_cbbb0267_775834cuda3std3__45__cpo4rendE,(_ZN40_INTERNAL_7a8e8233_4_k_cu_cbbb0267_775834cuda3std6ranges3__45__cpo9iter_swapE - _ZN40_INTERNAL_7a8e8233_4_k_cu_cbbb0267_775834cuda3std3__45__cpo4rendE)
_ZN40_INTERNAL_7a8e8233_4_k_cu_cbbb0267_775834cuda3std3__45__cpo4rendE:
	.zero		1
	.type		_ZN40_INTERNAL_7a8e8233_4_k_cu_cbbb0267_775834cuda3std6ranges3__45__cpo9iter_swapE,@object
	.size		_ZN40_INTERNAL_7a8e8233_4_k_cu_cbbb0267_775834cuda3std6ranges3__45__cpo9iter_swapE,(_ZN40_INTERNAL_7a8e8233_4_k_cu_cbbb0267_775834cuda3std3__48unexpectE - _ZN40_INTERNAL_7a8e8233_4_k_cu_cbbb0267_775834cuda3std6ranges3__45__cpo9iter_swapE)
_ZN40_INTERNAL_7a8e8233_4_k_cu_cbbb0267_775834cuda3std6ranges3__45__cpo9iter_swapE:
	.zero		1
	.type		_ZN40_INTERNAL_7a8e8233_4_k_cu_cbbb0267_775834cuda3std3__48unexpectE,@object
	.size		_ZN40_INTERNAL_7a8e8233_4_k_cu_cbbb0267_775834cuda3std3__48unexpectE,(_ZN40_INTERNAL_7a8e8233_4_k_cu_cbbb0267_775836thrust24THRUST_300001_SM_1000_NS6system6detail10sequential3seqE - _ZN40_INTERNAL_7a8e8233_4_k_cu_cbbb0267_775834cuda3std3__48unexpectE)
_ZN40_INTERNAL_7a8e8233_4_k_cu_cbbb0267_775834cuda3std3__48unexpectE:
	.zero		1
	.type		_ZN40_INTERNAL_7a8e8233_4_k_cu_cbbb0267_775836thrust24THRUST_300001_SM_1000_NS6system6detail10sequential3seqE,@object
	.size		_ZN40_INTERNAL_7a8e8233_4_k_cu_cbbb0267_775836thrust24THRUST_300001_SM_1000_NS6system6detail10sequential3seqE,(.L_29 - _ZN40_INTERNAL_7a8e8233_4_k_cu_cbbb0267_775836thrust24THRUST_300001_SM_1000_NS6system6detail10sequential3seqE)
_ZN40_INTERNAL_7a8e8233_4_k_cu_cbbb0267_775836thrust24THRUST_300001_SM_1000_NS6system6detail10sequential3seqE:
	.zero		1
.L_29:


//--------------------- .nv.constant0._ZN3cub18CUB_300001_SM_10006detail11EmptyKernelIvEEvv --------------------------
	.section	.nv.constant0._ZN3cub18CUB_300001_SM_10006detail11EmptyKernelIvEEvv,"a",@progbits
	.sectionflags	@""
	.align	4
.nv.constant0._ZN3cub18CUB_300001_SM_10006detail11EmptyKernelIvEEvv:
	.zero		896


//--------------------- SYMBOLS --------------------------

	.type		.nv.reservedSmem.offset0,@object
	.size		.nv.reservedSmem.offset0,0x4
